//
// Generated by NVIDIA NVVM Compiler
//
// Compiler Build ID: CL-36424714
// Cuda compilation tools, release 13.0, V13.0.88
// Based on NVVM 20.0.0
//

.version 9.0
.target sm_100
.address_size 64

	// .globl	_Z7vectAddPiS_S_

.visible .entry _Z7vectAddPiS_S_(
	.param .u64 .ptr .align 1 _Z7vectAddPiS_S__param_0,
	.param .u64 .ptr .align 1 _Z7vectAddPiS_S__param_1,
	.param .u64 .ptr .align 1 _Z7vectAddPiS_S__param_2
)
{
	.reg .pred 	%p<2>;
	.reg .b32 	%r<8>;
	.reg .b64 	%rd<11>;

	ld.param.u64 	%rd1, [_Z7vectAddPiS_S__param_0];
	ld.param.u64 	%rd2, [_Z7vectAddPiS_S__param_1];
	ld.param.u64 	%rd3, [_Z7vectAddPiS_S__param_2];
	mov.u32 	%r2, %ctaid.x;
	mov.u32 	%r3, %ntid.x;
	mov.u32 	%r4, %tid.x;
	mad.lo.s32 	%r1, %r2, %r3, %r4;
	setp.gt.s32 	%p1, %r1, 99;
	@%p1 bra 	$L__BB0_2;
	cvta.to.global.u64 	%rd4, %rd1;
	cvta.to.global.u64 	%rd5, %rd2;
	cvta.to.global.u64 	%rd6, %rd3;
	mul.wide.s32 	%rd7, %r1, 4;
	add.s64 	%rd8, %rd4, %rd7;
	ld.global.u32 	%r5, [%rd8];
	add.s64 	%rd9, %rd5, %rd7;
	ld.global.u32 	%r6, [%rd9];
	add.s32 	%r7, %r6, %r5;
	add.s64 	%rd10, %rd6, %rd7;
	st.global.u32 	[%rd10], %r7;
$L__BB0_2:
	bar.sync 	0;
	ret;

}


// ===== COMPILED SASS (sm_100) =====

	.target	sm_100

	.elftype	@"ET_EXEC"


//--------------------- .note.nv.tkinfo           --------------------------
	.section	.note.nv.tkinfo,"",@"SHT_NOTE"
	.sectionflags	@"SHF_NOTE_NV_TKINFO"
	.tkinfo
        /*0018*/ 	.word	0x00000002
        /*0030*/ 	.string	""
        /*0030*/ 	.string	"ptxas"
        /*0030*/ 	.string	"Cuda compilation tools, release 13.0, V13.0.88"
        /*0030*/ 	.string	"Build cuda_13.0.r13.0/compiler.36424714_0"
        /*0030*/ 	.string	"-arch sm_100 -m 64 "



//--------------------- .note.nv.cuinfo           --------------------------
	.section	.note.nv.cuinfo,"",@"SHT_NOTE"
	.sectionflags	@"SHF_NOTE_NV_CUINFO"
        /*0018*/ 	.short	0x0002
        /*001a*/ 	.short	0x0064
        /*001c*/ 	.short	0x0082
	.zero		2


//--------------------- .nv.info                  --------------------------
	.section	.nv.info,"",@"SHT_CUDA_INFO"
	.align	4


	//----- nvinfo : EIATTR_REGCOUNT
	.align		4
        /*0000*/ 	.byte	0x04, 0x2f
        /*0002*/ 	.short	(.L_1 - .L_0)
	.align		4
.L_0:
        /*0004*/ 	.word	index@(_Z7vectAddPiS_S_)
        /*0008*/ 	.word	0x0000000c


	//----- nvinfo : EIATTR_FRAME_SIZE
	.align		4
.L_1:
        /*000c*/ 	.byte	0x04, 0x11
        /*000e*/ 	.short	(.L_3 - .L_2)
	.align		4
.L_2:
        /*0010*/ 	.word	index@(_Z7vectAddPiS_S_)
        /*0014*/ 	.word	0x00000000


	//----- nvinfo : EIATTR_MIN_STACK_SIZE
	.align		4
.L_3:
        /*0018*/ 	.byte	0x04, 0x12
        /*001a*/ 	.short	(.L_5 - .L_4)
	.align		4
.L_4:
        /*001c*/ 	.word	index@(_Z7vectAddPiS_S_)
        /*0020*/ 	.word	0x00000000
.L_5:


//--------------------- .nv.compat                --------------------------
	.section	.nv.compat,"",@"SHT_CUDA_COMPAT_INFO"
	.align	4
        /*0000*/ 	.byte	0x02, 0x09, 0x00, 0x00, 0x02, 0x02, 0x01, 0x00, 0x02, 0x05, 0x05, 0x00, 0x03, 0x07, 0x01, 0x01
        /*0010*/ 	.byte	0x02, 0x03, 0x00, 0x00, 0x02, 0x06, 0x01, 0x00, 0x04, 0x0b, 0x08, 0x00, 0x09, 0x00, 0x00, 0x00
        /*0020*/ 	.byte	0x00, 0x00, 0x00, 0x00


//--------------------- .nv.info._Z7vectAddPiS_S_ --------------------------
	.section	.nv.info._Z7vectAddPiS_S_,"",@"SHT_CUDA_INFO"
	.sectionflags	@""
	.align	4


	//----- nvinfo : EIATTR_CUDA_API_VERSION
	.align		4
        /*0000*/ 	.byte	0x04, 0x37
        /*0002*/ 	.short	(.L_7 - .L_6)
.L_6:
        /*0004*/ 	.word	0x00000082


	//----- nvinfo : EIATTR_KPARAM_INFO
	.align		4
.L_7:
        /*0008*/ 	.byte	0x04, 0x17
        /*000a*/ 	.short	(.L_9 - .L_8)
.L_8:
        /*000c*/ 	.word	0x00000000
        /*0010*/ 	.short	0x0002
        /*0012*/ 	.short	0x0010
        /*0014*/ 	.byte	0x00, 0xf5, 0x21, 0x00


	//----- nvinfo : EIATTR_KPARAM_INFO
	.align		4
.L_9:
        /*0018*/ 	.byte	0x04, 0x17
        /*001a*/ 	.short	(.L_11 - .L_10)
.L_10:
        /*001c*/ 	.word	0x00000000
        /*0020*/ 	.short	0x0001
        /*0022*/ 	.short	0x0008
        /*0024*/ 	.byte	0x00, 0xf5, 0x21, 0x00


	//----- nvinfo : EIATTR_KPARAM_INFO
	.align		4
.L_11:
        /*0028*/ 	.byte	0x04, 0x17
        /*002a*/ 	.short	(.L_13 - .L_12)
.L_12:
        /*002c*/ 	.word	0x00000000
        /*0030*/ 	.short	0x0000
        /*0032*/ 	.short	0x0000
        /*0034*/ 	.byte	0x00, 0xf5, 0x21, 0x00


	//----- nvinfo : EIATTR_SPARSE_MMA_MASK
	.align		4
.L_13:
        /*0038*/ 	.byte	0x03, 0x50
        /*003a*/ 	.short	0x0000


	//----- nvinfo : EIATTR_MAXREG_COUNT
	.align		4
        /*003c*/ 	.byte	0x03, 0x1b
        /*003e*/ 	.short	0x00ff


	//----- nvinfo : EIATTR_NUM_BARRIERS
	.align		4
        /*0040*/ 	.byte	0x02, 0x4c
        /*0042*/ 	.byte	0x01
	.zero		1


	//----- nvinfo : EIATTR_MERCURY_ISA_VERSION
	.align		4
        /*0044*/ 	.byte	0x03, 0x5f
        /*0046*/ 	.short	0x0101


	//----- nvinfo : EIATTR_VRC_CTA_INIT_COUNT
	.align		4
        /*0048*/ 	.byte	0x02, 0x4a
	.zero		1
	.zero		1


	//----- nvinfo : EIATTR_EXIT_INSTR_OFFSETS
	.align		4
        /*004c*/ 	.byte	0x04, 0x1c
        /*004e*/ 	.short	(.L_15 - .L_14)


	//   ....[0]....
.L_14:
        /*0050*/ 	.word	0x00000150


	//----- nvinfo : EIATTR_CRS_STACK_SIZE
	.align		4
.L_15:
        /*0054*/ 	.byte	0x04, 0x1e
        /*0056*/ 	.short	(.L_17 - .L_16)
.L_16:
        /*0058*/ 	.word	0x00000000


	//----- nvinfo : EIATTR_CBANK_PARAM_SIZE
	.align		4
.L_17:
        /*005c*/ 	.byte	0x03, 0x19
        /*005e*/ 	.short	0x0018


	//----- nvinfo : EIATTR_PARAM_CBANK
	.align		4
        /*0060*/ 	.byte	0x04, 0x0a
        /*0062*/ 	.short	(.L_19 - .L_18)
	.align		4
.L_18:
        /*0064*/ 	.word	index@(.nv.constant0._Z7vectAddPiS_S_)
        /*0068*/ 	.short	0x0380
        /*006a*/ 	.short	0x0018


	//----- nvinfo : EIATTR_SW_WAR
	.align		4
.L_19:
        /*006c*/ 	.byte	0x04, 0x36
        /*006e*/ 	.short	(.L_21 - .L_20)
.L_20:
        /*0070*/ 	.word	0x00000008
.L_21:


//--------------------- .nv.callgraph             --------------------------
	.section	.nv.callgraph,"",@"SHT_CUDA_CALLGRAPH"
	.align	4
	.sectionentsize	8
	.align		4
        /*0000*/ 	.word	0x00000000
	.align		4
        /*0004*/ 	.word	0xffffffff
	.align		4
        /*0008*/ 	.word	0x00000000
	.align		4
        /*000c*/ 	.word	0xfffffffe
	.align		4
        /*0010*/ 	.word	0x00000000
	.align		4
        /*0014*/ 	.word	0xfffffffd
	.align		4
        /*0018*/ 	.word	0x00000000
	.align		4
        /*001c*/ 	.word	0xfffffffc


//--------------------- .text._Z7vectAddPiS_S_    --------------------------
	.section	.text._Z7vectAddPiS_S_,"ax",@progbits
	.align	128
        .global         _Z7vectAddPiS_S_
        .type           _Z7vectAddPiS_S_,@function
        .size           _Z7vectAddPiS_S_,(.L_x_3 - _Z7vectAddPiS_S_)
        .other          _Z7vectAddPiS_S_,@"STO_CUDA_ENTRY STV_DEFAULT"
_Z7vectAddPiS_S_:
.text._Z7vectAddPiS_S_:
[----:B------:R-:W-:Y:S01]  /*0000*/  LDC R1, c[0x0][0x37c] ;  /* 0x0000df00ff017b82 */ /* 0x000fe20000000800 */
[----:B------:R-:W0:Y:S07]  /*0010*/  S2R R0, SR_TID.X ;  /* 0x0000000000007919 */ /* 0x000e2e0000002100 */
[----:B------:R-:W0:Y:S01]  /*0020*/  S2UR UR4, SR_CTAID.X ;  /* 0x00000000000479c3 */ /* 0x000e220000002500 */
[----:B------:R-:W-:Y:S07]  /*0030*/  BSSY.RECONVERGENT B0, `(.L_x_0) ;  /* 0x0000010000007945 */ /* 0x000fee0003800200 */
[----:B------:R-:W0:Y:S02]  /*0040*/  LDC R9, c[0x0][0x360] ;  /* 0x0000d800ff097b82 */ /* 0x000e240000000800 */
[----:B0-----:R-:W-:-:S05]  /*0050*/  IMAD R9, R9, UR4, R0 ;  /* 0x0000000409097c24 */ /* 0x001fca000f8e0200 */
[----:B------:R-:W-:-:S13]  /*0060*/  ISETP.GT.AND P0, PT, R9, 0x63, PT ;  /* 0x000000630900780c */ /* 0x000fda0003f04270 */
[----:B------:R-:W-:Y:S05]  /*0070*/  @P0 BRA `(.L_x_1) ;  /* 0x00000000002c0947 */ /* 0x000fea0003800000 */
[----:B------:R-:W0:Y:S01]  /*0080*/  LDC.64 R2, c[0x0][0x380] ;  /* 0x0000e000ff027b82 */ /* 0x000e220000000a00 */
[----:B------:R-:W1:Y:S07]  /*0090*/  LDCU.64 UR4, c[0x0][0x358] ;  /* 0x00006b00ff0477ac */ /* 0x000e6e0008000a00 */
[----:B------:R-:W2:Y:S08]  /*00a0*/  LDC.64 R4, c[0x0][0x388] ;  /* 0x0000e200ff047b82 */ /* 0x000eb00000000a00 */
[----:B------:R-:W3:Y:S01]  /*00b0*/  LDC.64 R6, c[0x0][0x390] ;  /* 0x0000e400ff067b82 */ /* 0x000ee20000000a00 */
[----:B0-----:R-:W-:-:S06]  /*00c0*/  IMAD.WIDE R2, R9, 0x4, R2 ;  /* 0x0000000409027825 */ /* 0x001fcc00078e0202 */
[----:B-1----:R-:W4:Y:S01]  /*00d0*/  LDG.E R2, desc[UR4][R2.64] ;  /* 0x0000000402027981 */ /* 0x002f22000c1e1900 */
[----:B--2---:R-:W-:-:S06]  /*00e0*/  IMAD.WIDE R4, R9, 0x4, R4 ;  /* 0x0000000409047825 */ /* 0x004fcc00078e0204 */
[----:B------:R-:W4:Y:S01]  /*00f0*/  LDG.E R5, desc[UR4][R4.64] ;  /* 0x0000000404057981 */ /* 0x000f22000c1e1900 */
[----:B---3--:R-:W-:Y:S01]  /*0100*/  IMAD.WIDE R6, R9, 0x4, R6 ;  /* 0x0000000409067825 */ /* 0x008fe200078e0206 */
[----:B----4-:R-:W-:-:S05]  /*0110*/  IADD3 R9, PT, PT, R2, R5, RZ ;  /* 0x0000000502097210 */ /* 0x010fca0007ffe0ff */
[----:B------:R0:W-:Y:S02]  /*0120*/  STG.E desc[UR4][R6.64], R9 ;  /* 0x0000000906007986 */ /* 0x0001e4000c101904 */
.L_x_1:
[----:B------:R-:W-:Y:S05]  /*0130*/  BSYNC.RECONVERGENT B0 ;  /* 0x0000000000007941 */ /* 0x000fea0003800200 */
.L_x_0:
[----:B------:R-:W-:Y:S06]  /*0140*/  BAR.SYNC.DEFER_BLOCKING 0x0 ;  /* 0x0000000000007b1d */ /* 0x000fec0000010000 */
[----:B------:R-:W-:Y:S05]  /*0150*/  EXIT ;  /* 0x000000000000794d */ /* 0x000fea0003800000 */
.L_x_2:
[----:B------:R-:W-:-:S00]  /*0160*/  BRA `(.L_x_2) ;  /* 0xfffffffc00fc7947 */ /* 0x000fc0000383ffff */
[----:B------:R-:W-:-:S00]  /*0170*/  NOP ;  /* 0x0000000000007918 */ /* 0x000fc00000000000 */
        /* <DEDUP_REMOVED lines=8> */
.L_x_3:


//--------------------- .nv.shared.reserved.0     --------------------------
	.section	.nv.shared.reserved.0,"aw",@nobits
	.weak		__nv_reservedSMEM_offset_0_alias
	.size		__nv_reservedSMEM_offset_0_alias, 0, 64
	.other		__nv_reservedSMEM_offset_0_alias,@"STO_CUDA_RESERVED_SHARED STV_DEFAULT"
__nv_reservedSMEM_offset_0_alias:
	.zero		0
	.zero		64


//--------------------- .nv.constant0._Z7vectAddPiS_S_ --------------------------
	.section	.nv.constant0._Z7vectAddPiS_S_,"a",@progbits
	.sectionflags	@""
	.align	4
.nv.constant0._Z7vectAddPiS_S_:
	.zero		920


//--------------------- SYMBOLS --------------------------

	.type		.nv.reservedSmem.offset0,@object
	.size		.nv.reservedSmem.offset0,0x4
